//
// Generated by NVIDIA NVVM Compiler
//
// Compiler Build ID: CL-36424714
// Cuda compilation tools, release 13.0, V13.0.88
// Based on NVVM 20.0.0
//

.version 9.0
.target sm_100
.address_size 64

	// .globl	_Z21countPrimesConcurrentPiPbi

.visible .entry _Z21countPrimesConcurrentPiPbi(
	.param .u64 .ptr .align 1 _Z21countPrimesConcurrentPiPbi_param_0,
	.param .u64 .ptr .align 1 _Z21countPrimesConcurrentPiPbi_param_1,
	.param .u32 _Z21countPrimesConcurrentPiPbi_param_2
)
{
	.reg .pred 	%p<6>;
	.reg .b16 	%rs<7>;
	.reg .b32 	%r<14>;
	.reg .b64 	%rd<9>;

	ld.param.u64 	%rd1, [_Z21countPrimesConcurrentPiPbi_param_0];
	ld.param.u64 	%rd2, [_Z21countPrimesConcurrentPiPbi_param_1];
	ld.param.u32 	%r5, [_Z21countPrimesConcurrentPiPbi_param_2];
	mov.u32 	%r6, %ctaid.x;
	mov.u32 	%r7, %ntid.x;
	mov.u32 	%r8, %tid.x;
	mad.lo.s32 	%r1, %r6, %r7, %r8;
	setp.ge.s32 	%p1, %r1, %r5;
	@%p1 bra 	$L__BB0_7;
	cvta.to.global.u64 	%rd3, %rd1;
	mul.wide.s32 	%rd4, %r1, 4;
	add.s64 	%rd5, %rd3, %rd4;
	ld.global.u32 	%r2, [%rd5];
	setp.lt.s32 	%p2, %r2, 2;
	mov.b16 	%rs2, 0;
	mov.u16 	%rs6, %rs2;
	@%p2 bra 	$L__BB0_6;
	setp.lt.u32 	%p3, %r2, 4;
	mov.b16 	%rs3, 1;
	mov.u16 	%rs6, %rs3;
	@%p3 bra 	$L__BB0_6;
	mov.b32 	%r13, 2;
	bra.uni 	$L__BB0_5;
$L__BB0_4:
	add.s32 	%r3, %r13, 1;
	mad.lo.s32 	%r11, %r13, %r13, %r13;
	add.s32 	%r12, %r11, %r3;
	setp.gt.s32 	%p5, %r12, %r2;
	mov.u32 	%r13, %r3;
	mov.u16 	%rs6, %rs3;
	@%p5 bra 	$L__BB0_6;
$L__BB0_5:
	rem.u32 	%r10, %r2, %r13;
	setp.ne.s32 	%p4, %r10, 0;
	mov.u16 	%rs6, %rs2;
	@%p4 bra 	$L__BB0_4;
$L__BB0_6:
	cvt.s64.s32 	%rd6, %r1;
	cvta.to.global.u64 	%rd7, %rd2;
	add.s64 	%rd8, %rd7, %rd6;
	st.global.u8 	[%rd8], %rs6;
$L__BB0_7:
	ret;

}


// ===== COMPILED SASS (sm_100) =====

	.target	sm_100

	.elftype	@"ET_EXEC"


//--------------------- .note.nv.tkinfo           --------------------------
	.section	.note.nv.tkinfo,"",@"SHT_NOTE"
	.sectionflags	@"SHF_NOTE_NV_TKINFO"
	.tkinfo
        /*0018*/ 	.word	0x00000002
        /*0030*/ 	.string	""
        /*0030*/ 	.string	"ptxas"
        /*0030*/ 	.string	"Cuda compilation tools, release 13.0, V13.0.88"
        /*0030*/ 	.string	"Build cuda_13.0.r13.0/compiler.36424714_0"
        /*0030*/ 	.string	"-arch sm_100 -m 64 "



//--------------------- .note.nv.cuinfo           --------------------------
	.section	.note.nv.cuinfo,"",@"SHT_NOTE"
	.sectionflags	@"SHF_NOTE_NV_CUINFO"
        /*0018*/ 	.short	0x0002
        /*001a*/ 	.short	0x0064
        /*001c*/ 	.short	0x0082
	.zero		2


//--------------------- .nv.info                  --------------------------
	.section	.nv.info,"",@"SHT_CUDA_INFO"
	.align	4


	//----- nvinfo : EIATTR_REGCOUNT
	.align		4
        /*0000*/ 	.byte	0x04, 0x2f
        /*0002*/ 	.short	(.L_1 - .L_0)
	.align		4
.L_0:
        /*0004*/ 	.word	index@(_Z21countPrimesConcurrentPiPbi)
        /*0008*/ 	.word	0x0000000c


	//----- nvinfo : EIATTR_FRAME_SIZE
	.align		4
.L_1:
        /*000c*/ 	.byte	0x04, 0x11
        /*000e*/ 	.short	(.L_3 - .L_2)
	.align		4
.L_2:
        /*0010*/ 	.word	index@(_Z21countPrimesConcurrentPiPbi)
        /*0014*/ 	.word	0x00000000


	//----- nvinfo : EIATTR_MIN_STACK_SIZE
	.align		4
.L_3:
        /*0018*/ 	.byte	0x04, 0x12
        /*001a*/ 	.short	(.L_5 - .L_4)
	.align		4
.L_4:
        /*001c*/ 	.word	index@(_Z21countPrimesConcurrentPiPbi)
        /*0020*/ 	.word	0x00000000
.L_5:


//--------------------- .nv.compat                --------------------------
	.section	.nv.compat,"",@"SHT_CUDA_COMPAT_INFO"
	.align	4
        /*0000*/ 	.byte	0x02, 0x09, 0x00, 0x00, 0x02, 0x02, 0x01, 0x00, 0x02, 0x05, 0x05, 0x00, 0x03, 0x07, 0x01, 0x01
        /*0010*/ 	.byte	0x02, 0x03, 0x00, 0x00, 0x02, 0x06, 0x01, 0x00, 0x04, 0x0b, 0x08, 0x00, 0x09, 0x00, 0x00, 0x00
        /*0020*/ 	.byte	0x00, 0x00, 0x00, 0x00


//--------------------- .nv.info._Z21countPrimesConcurrentPiPbi --------------------------
	.section	.nv.info._Z21countPrimesConcurrentPiPbi,"",@"SHT_CUDA_INFO"
	.sectionflags	@""
	.align	4


	//----- nvinfo : EIATTR_CUDA_API_VERSION
	.align		4
        /*0000*/ 	.byte	0x04, 0x37
        /*0002*/ 	.short	(.L_7 - .L_6)
.L_6:
        /*0004*/ 	.word	0x00000082


	//----- nvinfo : EIATTR_KPARAM_INFO
	.align		4
.L_7:
        /*0008*/ 	.byte	0x04, 0x17
        /*000a*/ 	.short	(.L_9 - .L_8)
.L_8:
        /*000c*/ 	.word	0x00000000
        /*0010*/ 	.short	0x0002
        /*0012*/ 	.short	0x0010
        /*0014*/ 	.byte	0x00, 0xf0, 0x11, 0x00


	//----- nvinfo : EIATTR_KPARAM_INFO
	.align		4
.L_9:
        /*0018*/ 	.byte	0x04, 0x17
        /*001a*/ 	.short	(.L_11 - .L_10)
.L_10:
        /*001c*/ 	.word	0x00000000
        /*0020*/ 	.short	0x0001
        /*0022*/ 	.short	0x0008
        /*0024*/ 	.byte	0x00, 0xf5, 0x21, 0x00


	//----- nvinfo : EIATTR_KPARAM_INFO
	.align		4
.L_11:
        /*0028*/ 	.byte	0x04, 0x17
        /*002a*/ 	.short	(.L_13 - .L_12)
.L_12:
        /*002c*/ 	.word	0x00000000
        /*0030*/ 	.short	0x0000
        /*0032*/ 	.short	0x0000
        /*0034*/ 	.byte	0x00, 0xf5, 0x21, 0x00


	//----- nvinfo : EIATTR_SPARSE_MMA_MASK
	.align		4
.L_13:
        /*0038*/ 	.byte	0x03, 0x50
        /*003a*/ 	.short	0x0000


	//----- nvinfo : EIATTR_MAXREG_COUNT
	.align		4
        /*003c*/ 	.byte	0x03, 0x1b
        /*003e*/ 	.short	0x00ff


	//----- nvinfo : EIATTR_MERCURY_ISA_VERSION
	.align		4
        /*0040*/ 	.byte	0x03, 0x5f
        /*0042*/ 	.short	0x0101


	//----- nvinfo : EIATTR_VRC_CTA_INIT_COUNT
	.align		4
        /*0044*/ 	.byte	0x02, 0x4a
	.zero		1
	.zero		1


	//----- nvinfo : EIATTR_EXIT_INSTR_OFFSETS
	.align		4
        /*0048*/ 	.byte	0x04, 0x1c
        /*004a*/ 	.short	(.L_15 - .L_14)


	//   ....[0]....
.L_14:
        /*004c*/ 	.word	0x00000070


	//   ....[1]....
        /*0050*/ 	.word	0x00000330


	//----- nvinfo : EIATTR_CRS_STACK_SIZE
	.align		4
.L_15:
        /*0054*/ 	.byte	0x04, 0x1e
        /*0056*/ 	.short	(.L_17 - .L_16)
.L_16:
        /*0058*/ 	.word	0x00000000


	//----- nvinfo : EIATTR_CBANK_PARAM_SIZE
	.align		4
.L_17:
        /*005c*/ 	.byte	0x03, 0x19
        /*005e*/ 	.short	0x0014


	//----- nvinfo : EIATTR_PARAM_CBANK
	.align		4
        /*0060*/ 	.byte	0x04, 0x0a
        /*0062*/ 	.short	(.L_19 - .L_18)
	.align		4
.L_18:
        /*0064*/ 	.word	index@(.nv.constant0._Z21countPrimesConcurrentPiPbi)
        /*0068*/ 	.short	0x0380
        /*006a*/ 	.short	0x0014


	//----- nvinfo : EIATTR_SW_WAR
	.align		4
.L_19:
        /*006c*/ 	.byte	0x04, 0x36
        /*006e*/ 	.short	(.L_21 - .L_20)
.L_20:
        /*0070*/ 	.word	0x00000008
.L_21:


//--------------------- .nv.callgraph             --------------------------
	.section	.nv.callgraph,"",@"SHT_CUDA_CALLGRAPH"
	.align	4
	.sectionentsize	8
	.align		4
        /*0000*/ 	.word	0x00000000
	.align		4
        /*0004*/ 	.word	0xffffffff
	.align		4
        /*0008*/ 	.word	0x00000000
	.align		4
        /*000c*/ 	.word	0xfffffffe
	.align		4
        /*0010*/ 	.word	0x00000000
	.align		4
        /*0014*/ 	.word	0xfffffffd
	.align		4
        /*0018*/ 	.word	0x00000000
	.align		4
        /*001c*/ 	.word	0xfffffffc


//--------------------- .text._Z21countPrimesConcurrentPiPbi --------------------------
	.section	.text._Z21countPrimesConcurrentPiPbi,"ax",@progbits
	.align	128
        .global         _Z21countPrimesConcurrentPiPbi
        .type           _Z21countPrimesConcurrentPiPbi,@function
        .size           _Z21countPrimesConcurrentPiPbi,(.L_x_4 - _Z21countPrimesConcurrentPiPbi)
        .other          _Z21countPrimesConcurrentPiPbi,@"STO_CUDA_ENTRY STV_DEFAULT"
_Z21countPrimesConcurrentPiPbi:
.text._Z21countPrimesConcurrentPiPbi:
[----:B------:R-:W-:Y:S01]  /*0000*/  LDC R1, c[0x0][0x37c] ;  /* 0x0000df00ff017b82 */ /* 0x000fe20000000800 */
[----:B------:R-:W0:Y:S07]  /*0010*/  S2R R0, SR_TID.X ;  /* 0x0000000000007919 */ /* 0x000e2e0000002100 */
[----:B------:R-:W0:Y:S01]  /*0020*/  S2UR UR4, SR_CTAID.X ;  /* 0x00000000000479c3 */ /* 0x000e220000002500 */
[----:B------:R-:W1:Y:S07]  /*0030*/  LDCU UR5, c[0x0][0x390] ;  /* 0x00007200ff0577ac */ /* 0x000e6e0008000800 */
[----:B------:R-:W0:Y:S02]  /*0040*/  LDC R5, c[0x0][0x360] ;  /* 0x0000d800ff057b82 */ /* 0x000e240000000800 */
[----:B0-----:R-:W-:-:S05]  /*0050*/  IMAD R5, R5, UR4, R0 ;  /* 0x0000000405057c24 */ /* 0x001fca000f8e0200 */
[----:B-1----:R-:W-:-:S13]  /*0060*/  ISETP.GE.AND P0, PT, R5, UR5, PT ;  /* 0x0000000505007c0c */ /* 0x002fda000bf06270 */
[----:B------:R-:W-:Y:S05]  /*0070*/  @P0 EXIT ;  /* 0x000000000000094d */ /* 0x000fea0003800000 */
[----:B------:R-:W0:Y:S01]  /*0080*/  LDC.64 R2, c[0x0][0x380] ;  /* 0x0000e000ff027b82 */ /* 0x000e220000000a00 */
[----:B------:R-:W1:Y:S01]  /*0090*/  LDCU.64 UR4, c[0x0][0x358] ;  /* 0x00006b00ff0477ac */ /* 0x000e620008000a00 */
[----:B0-----:R-:W-:-:S05]  /*00a0*/  IMAD.WIDE R2, R5, 0x4, R2 ;  /* 0x0000000405027825 */ /* 0x001fca00078e0202 */
[----:B-1----:R-:W2:Y:S01]  /*00b0*/  LDG.E R0, desc[UR4][R2.64] ;  /* 0x0000000402007981 */ /* 0x002ea2000c1e1900 */
[----:B------:R-:W-:Y:S01]  /*00c0*/  BSSY.RECONVERGENT B0, `(.L_x_0) ;  /* 0x0000022000007945 */ /* 0x000fe20003800200 */
[----:B------:R-:W-:Y:S02]  /*00d0*/  PRMT R4, RZ, 0x7610, R4 ;  /* 0x00007610ff047816 */ /* 0x000fe40000000004 */
[----:B--2---:R-:W-:-:S13]  /*00e0*/  ISETP.GE.AND P0, PT, R0, 0x2, PT ;  /* 0x000000020000780c */ /* 0x004fda0003f06270 */
[----:B------:R-:W-:Y:S05]  /*00f0*/  @!P0 BRA `(.L_x_1) ;  /* 0x0000000000788947 */ /* 0x000fea0003800000 */
[----:B------:R-:W-:Y:S01]  /*0100*/  ISETP.GE.U32.AND P0, PT, R0, 0x4, PT ;  /* 0x000000040000780c */ /* 0x000fe20003f06070 */
[----:B------:R-:W-:-:S12]  /*0110*/  IMAD.MOV.U32 R4, RZ, RZ, 0x1 ;  /* 0x00000001ff047424 */ /* 0x000fd800078e00ff */
[----:B------:R-:W-:Y:S05]  /*0120*/  @!P0 BRA `(.L_x_1) ;  /* 0x00000000006c8947 */ /* 0x000fea0003800000 */
[----:B------:R-:W-:-:S07]  /*0130*/  IMAD.MOV.U32 R7, RZ, RZ, 0x2 ;  /* 0x00000002ff077424 */ /* 0x000fce00078e00ff */
.L_x_2:
[----:B------:R-:W0:Y:S01]  /*0140*/  I2F.U32.RP R4, R7 ;  /* 0x0000000700047306 */ /* 0x000e220000209000 */
[----:B------:R-:W-:-:S07]  /*0150*/  ISETP.NE.U32.AND P1, PT, R7, RZ, PT ;  /* 0x000000ff0700720c */ /* 0x000fce0003f25070 */
[----:B0-----:R-:W0:Y:S02]  /*0160*/  MUFU.RCP R4, R4 ;  /* 0x0000000400047308 */ /* 0x001e240000001000 */
[----:B0-----:R-:W-:Y:S02]  /*0170*/  IADD3 R2, PT, PT, R4, 0xffffffe, RZ ;  /* 0x0ffffffe04027810 */ /* 0x001fe40007ffe0ff */
[----:B------:R-:W-:-:S04]  /*0180*/  PRMT R4, RZ, 0x7610, R4 ;  /* 0x00007610ff047816 */ /* 0x000fc80000000004 */
[----:B------:R0:W1:Y:S02]  /*0190*/  F2I.FTZ.U32.TRUNC.NTZ R3, R2 ;  /* 0x0000000200037305 */ /* 0x000064000021f000 */
[----:B0-----:R-:W-:Y:S02]  /*01a0*/  IMAD.MOV.U32 R2, RZ, RZ, RZ ;  /* 0x000000ffff027224 */ /* 0x001fe400078e00ff */
[----:B-1----:R-:W-:-:S04]  /*01b0*/  IMAD.MOV R6, RZ, RZ, -R3 ;  /* 0x000000ffff067224 */ /* 0x002fc800078e0a03 */
[----:B------:R-:W-:-:S04]  /*01c0*/  IMAD R9, R6, R7, RZ ;  /* 0x0000000706097224 */ /* 0x000fc800078e02ff */
[----:B------:R-:W-:-:S06]  /*01d0*/  IMAD.HI.U32 R3, R3, R9, R2 ;  /* 0x0000000903037227 */ /* 0x000fcc00078e0002 */
[----:B------:R-:W-:-:S05]  /*01e0*/  IMAD.HI.U32 R3, R3, R0, RZ ;  /* 0x0000000003037227 */ /* 0x000fca00078e00ff */
[----:B------:R-:W-:-:S05]  /*01f0*/  IADD3 R3, PT, PT, -R3, RZ, RZ ;  /* 0x000000ff03037210 */ /* 0x000fca0007ffe1ff */
[----:B------:R-:W-:-:S05]  /*0200*/  IMAD R6, R7, R3, R0 ;  /* 0x0000000307067224 */ /* 0x000fca00078e0200 */
[----:B------:R-:W-:-:S13]  /*0210*/  ISETP.GE.U32.AND P0, PT, R6, R7, PT ;  /* 0x000000070600720c */ /* 0x000fda0003f06070 */
[----:B------:R-:W-:-:S05]  /*0220*/  @P0 IMAD.IADD R6, R6, 0x1, -R7 ;  /* 0x0000000106060824 */ /* 0x000fca00078e0a07 */
[----:B------:R-:W-:-:S13]  /*0230*/  ISETP.GE.U32.AND P0, PT, R6, R7, PT ;  /* 0x000000070600720c */ /* 0x000fda0003f06070 */
[----:B------:R-:W-:Y:S01]  /*0240*/  @P0 IMAD.IADD R6, R6, 0x1, -R7 ;  /* 0x0000000106060824 */ /* 0x000fe200078e0a07 */
[----:B------:R-:W-:-:S04]  /*0250*/  @!P1 LOP3.LUT R6, RZ, R7, RZ, 0x33, !PT ;  /* 0x00000007ff069212 */ /* 0x000fc800078e33ff */
[----:B------:R-:W-:-:S13]  /*0260*/  ISETP.NE.AND P0, PT, R6, RZ, PT ;  /* 0x000000ff0600720c */ /* 0x000fda0003f05270 */
[----:B------:R-:W-:Y:S05]  /*0270*/  @!P0 BRA `(.L_x_1) ;  /* 0x0000000000188947 */ /* 0x000fea0003800000 */
[C---:B------:R-:W-:Y:S01]  /*0280*/  IMAD R2, R7.reuse, R7, R7 ;  /* 0x0000000707027224 */ /* 0x040fe200078e0207 */
[----:B------:R-:W-:-:S05]  /*0290*/  IADD3 R7, PT, PT, R7, 0x1, RZ ;  /* 0x0000000107077810 */ /* 0x000fca0007ffe0ff */
[----:B------:R-:W-:-:S05]  /*02a0*/  IMAD.IADD R3, R7, 0x1, R2 ;  /* 0x0000000107037824 */ /* 0x000fca00078e0202 */
[----:B------:R-:W-:-:S13]  /*02b0*/  ISETP.GT.AND P0, PT, R3, R0, PT ;  /* 0x000000000300720c */ /* 0x000fda0003f04270 */
[----:B------:R-:W-:Y:S05]  /*02c0*/  @!P0 BRA `(.L_x_2) ;  /* 0xfffffffc009c8947 */ /* 0x000fea000383ffff */
[----:B------:R-:W-:-:S07]  /*02d0*/  HFMA2 R4, -RZ, RZ, 0, 5.9604644775390625e-08 ;  /* 0x00000001ff047431 */ /* 0x000fce00000001ff */
.L_x_1:
[----:B------:R-:W-:Y:S05]  /*02e0*/  BSYNC.RECONVERGENT B0 ;  /* 0x0000000000007941 */ /* 0x000fea0003800200 */
.L_x_0:
[----:B------:R-:W0:Y:S02]  /*02f0*/  LDCU.64 UR6, c[0x0][0x388] ;  /* 0x00007100ff0677ac */ /* 0x000e240008000a00 */
[----:B0-----:R-:W-:-:S04]  /*0300*/  IADD3 R2, P0, PT, R5, UR6, RZ ;  /* 0x0000000605027c10 */ /* 0x001fc8000ff1e0ff */
[----:B------:R-:W-:-:S05]  /*0310*/  LEA.HI.X.SX32 R3, R5, UR7, 0x1, P0 ;  /* 0x0000000705037c11 */ /* 0x000fca00080f0eff */
[----:B------:R-:W-:Y:S01]  /*0320*/  STG.E.U8 desc[UR4][R2.64], R4 ;  /* 0x0000000402007986 */ /* 0x000fe2000c101104 */
[----:B------:R-:W-:Y:S05]  /*0330*/  EXIT ;  /* 0x000000000000794d */ /* 0x000fea0003800000 */
.L_x_3:
[----:B------:R-:W-:-:S00]  /*0340*/  BRA `(.L_x_3) ;  /* 0xfffffffc00fc7947 */ /* 0x000fc0000383ffff */
[----:B------:R-:W-:-:S00]  /*0350*/  NOP ;  /* 0x0000000000007918 */ /* 0x000fc00000000000 */
        /* <DEDUP_REMOVED lines=10> */
.L_x_4:


//--------------------- .nv.shared.reserved.0     --------------------------
	.section	.nv.shared.reserved.0,"aw",@nobits
	.weak		__nv_reservedSMEM_offset_0_alias
	.size		__nv_reservedSMEM_offset_0_alias, 0, 64
	.other		__nv_reservedSMEM_offset_0_alias,@"STO_CUDA_RESERVED_SHARED STV_DEFAULT"
__nv_reservedSMEM_offset_0_alias:
	.zero		0
	.zero		64


//--------------------- .nv.constant0._Z21countPrimesConcurrentPiPbi --------------------------
	.section	.nv.constant0._Z21countPrimesConcurrentPiPbi,"a",@progbits
	.sectionflags	@""
	.align	4
.nv.constant0._Z21countPrimesConcurrentPiPbi:
	.zero		916


//--------------------- SYMBOLS --------------------------

	.type		.nv.reservedSmem.offset0,@object
	.size		.nv.reservedSmem.offset0,0x4
